//
// Generated by NVIDIA NVVM Compiler
//
// Compiler Build ID: CL-36424714
// Cuda compilation tools, release 13.0, V13.0.88
// Based on NVVM 20.0.0
//

.version 9.0
.target sm_100
.address_size 64

	// .globl	_Z10add_vectorPiS_S_

.visible .entry _Z10add_vectorPiS_S_(
	.param .u64 .ptr .align 1 _Z10add_vectorPiS_S__param_0,
	.param .u64 .ptr .align 1 _Z10add_vectorPiS_S__param_1,
	.param .u64 .ptr .align 1 _Z10add_vectorPiS_S__param_2
)
{
	.reg .b32 	%r<5>;
	.reg .b64 	%rd<11>;

	ld.param.u64 	%rd1, [_Z10add_vectorPiS_S__param_0];
	ld.param.u64 	%rd2, [_Z10add_vectorPiS_S__param_1];
	ld.param.u64 	%rd3, [_Z10add_vectorPiS_S__param_2];
	cvta.to.global.u64 	%rd4, %rd3;
	cvta.to.global.u64 	%rd5, %rd2;
	cvta.to.global.u64 	%rd6, %rd1;
	mov.u32 	%r1, %tid.x;
	mul.wide.u32 	%rd7, %r1, 4;
	add.s64 	%rd8, %rd6, %rd7;
	ld.global.u32 	%r2, [%rd8];
	add.s64 	%rd9, %rd5, %rd7;
	ld.global.u32 	%r3, [%rd9];
	add.s32 	%r4, %r3, %r2;
	add.s64 	%rd10, %rd4, %rd7;
	st.global.u32 	[%rd10], %r4;
	ret;

}


// ===== COMPILED SASS (sm_100) =====

	.target	sm_100

	.elftype	@"ET_EXEC"


//--------------------- .note.nv.tkinfo           --------------------------
	.section	.note.nv.tkinfo,"",@"SHT_NOTE"
	.sectionflags	@"SHF_NOTE_NV_TKINFO"
	.tkinfo
        /*0018*/ 	.word	0x00000002
        /*0030*/ 	.string	""
        /*0030*/ 	.string	"ptxas"
        /*0030*/ 	.string	"Cuda compilation tools, release 13.0, V13.0.88"
        /*0030*/ 	.string	"Build cuda_13.0.r13.0/compiler.36424714_0"
        /*0030*/ 	.string	"-arch sm_100 -m 64 "



//--------------------- .note.nv.cuinfo           --------------------------
	.section	.note.nv.cuinfo,"",@"SHT_NOTE"
	.sectionflags	@"SHF_NOTE_NV_CUINFO"
        /*0018*/ 	.short	0x0002
        /*001a*/ 	.short	0x0064
        /*001c*/ 	.short	0x0082
	.zero		2


//--------------------- .nv.info                  --------------------------
	.section	.nv.info,"",@"SHT_CUDA_INFO"
	.align	4


	//----- nvinfo : EIATTR_REGCOUNT
	.align		4
        /*0000*/ 	.byte	0x04, 0x2f
        /*0002*/ 	.short	(.L_1 - .L_0)
	.align		4
.L_0:
        /*0004*/ 	.word	index@(_Z10add_vectorPiS_S_)
        /*0008*/ 	.word	0x0000000c


	//----- nvinfo : EIATTR_FRAME_SIZE
	.align		4
.L_1:
        /*000c*/ 	.byte	0x04, 0x11
        /*000e*/ 	.short	(.L_3 - .L_2)
	.align		4
.L_2:
        /*0010*/ 	.word	index@(_Z10add_vectorPiS_S_)
        /*0014*/ 	.word	0x00000000


	//----- nvinfo : EIATTR_MIN_STACK_SIZE
	.align		4
.L_3:
        /*0018*/ 	.byte	0x04, 0x12
        /*001a*/ 	.short	(.L_5 - .L_4)
	.align		4
.L_4:
        /*001c*/ 	.word	index@(_Z10add_vectorPiS_S_)
        /*0020*/ 	.word	0x00000000
.L_5:


//--------------------- .nv.compat                --------------------------
	.section	.nv.compat,"",@"SHT_CUDA_COMPAT_INFO"
	.align	4
        /*0000*/ 	.byte	0x02, 0x09, 0x00, 0x00, 0x02, 0x02, 0x01, 0x00, 0x02, 0x05, 0x05, 0x00, 0x03, 0x07, 0x01, 0x01
        /*0010*/ 	.byte	0x02, 0x03, 0x00, 0x00, 0x02, 0x06, 0x01, 0x00, 0x04, 0x0b, 0x08, 0x00, 0x09, 0x00, 0x00, 0x00
        /*0020*/ 	.byte	0x00, 0x00, 0x00, 0x00


//--------------------- .nv.info._Z10add_vectorPiS_S_ --------------------------
	.section	.nv.info._Z10add_vectorPiS_S_,"",@"SHT_CUDA_INFO"
	.sectionflags	@""
	.align	4


	//----- nvinfo : EIATTR_CUDA_API_VERSION
	.align		4
        /*0000*/ 	.byte	0x04, 0x37
        /*0002*/ 	.short	(.L_7 - .L_6)
.L_6:
        /*0004*/ 	.word	0x00000082


	//----- nvinfo : EIATTR_KPARAM_INFO
	.align		4
.L_7:
        /*0008*/ 	.byte	0x04, 0x17
        /*000a*/ 	.short	(.L_9 - .L_8)
.L_8:
        /*000c*/ 	.word	0x00000000
        /*0010*/ 	.short	0x0002
        /*0012*/ 	.short	0x0010
        /*0014*/ 	.byte	0x00, 0xf5, 0x21, 0x00


	//----- nvinfo : EIATTR_KPARAM_INFO
	.align		4
.L_9:
        /*0018*/ 	.byte	0x04, 0x17
        /*001a*/ 	.short	(.L_11 - .L_10)
.L_10:
        /*001c*/ 	.word	0x00000000
        /*0020*/ 	.short	0x0001
        /*0022*/ 	.short	0x0008
        /*0024*/ 	.byte	0x00, 0xf5, 0x21, 0x00


	//----- nvinfo : EIATTR_KPARAM_INFO
	.align		4
.L_11:
        /*0028*/ 	.byte	0x04, 0x17
        /*002a*/ 	.short	(.L_13 - .L_12)
.L_12:
        /*002c*/ 	.word	0x00000000
        /*0030*/ 	.short	0x0000
        /*0032*/ 	.short	0x0000
        /*0034*/ 	.byte	0x00, 0xf5, 0x21, 0x00


	//----- nvinfo : EIATTR_SPARSE_MMA_MASK
	.align		4
.L_13:
        /*0038*/ 	.byte	0x03, 0x50
        /*003a*/ 	.short	0x0000


	//----- nvinfo : EIATTR_MAXREG_COUNT
	.align		4
        /*003c*/ 	.byte	0x03, 0x1b
        /*003e*/ 	.short	0x00ff


	//----- nvinfo : EIATTR_MERCURY_ISA_VERSION
	.align		4
        /*0040*/ 	.byte	0x03, 0x5f
        /*0042*/ 	.short	0x0101


	//----- nvinfo : EIATTR_VRC_CTA_INIT_COUNT
	.align		4
        /*0044*/ 	.byte	0x02, 0x4a
	.zero		1
	.zero		1


	//----- nvinfo : EIATTR_EXIT_INSTR_OFFSETS
	.align		4
        /*0048*/ 	.byte	0x04, 0x1c
        /*004a*/ 	.short	(.L_15 - .L_14)


	//   ....[0]....
.L_14:
        /*004c*/ 	.word	0x000000d0


	//----- nvinfo : EIATTR_CBANK_PARAM_SIZE
	.align		4
.L_15:
        /*0050*/ 	.byte	0x03, 0x19
        /*0052*/ 	.short	0x0018


	//----- nvinfo : EIATTR_PARAM_CBANK
	.align		4
        /*0054*/ 	.byte	0x04, 0x0a
        /*0056*/ 	.short	(.L_17 - .L_16)
	.align		4
.L_16:
        /*0058*/ 	.word	index@(.nv.constant0._Z10add_vectorPiS_S_)
        /*005c*/ 	.short	0x0380
        /*005e*/ 	.short	0x0018


	//----- nvinfo : EIATTR_SW_WAR
	.align		4
.L_17:
        /*0060*/ 	.byte	0x04, 0x36
        /*0062*/ 	.short	(.L_19 - .L_18)
.L_18:
        /*0064*/ 	.word	0x00000008
.L_19:


//--------------------- .nv.callgraph             --------------------------
	.section	.nv.callgraph,"",@"SHT_CUDA_CALLGRAPH"
	.align	4
	.sectionentsize	8
	.align		4
        /*0000*/ 	.word	0x00000000
	.align		4
        /*0004*/ 	.word	0xffffffff
	.align		4
        /*0008*/ 	.word	0x00000000
	.align		4
        /*000c*/ 	.word	0xfffffffe
	.align		4
        /*0010*/ 	.word	0x00000000
	.align		4
        /*0014*/ 	.word	0xfffffffd
	.align		4
        /*0018*/ 	.word	0x00000000
	.align		4
        /*001c*/ 	.word	0xfffffffc


//--------------------- .text._Z10add_vectorPiS_S_ --------------------------
	.section	.text._Z10add_vectorPiS_S_,"ax",@progbits
	.align	128
        .global         _Z10add_vectorPiS_S_
        .type           _Z10add_vectorPiS_S_,@function
        .size           _Z10add_vectorPiS_S_,(.L_x_1 - _Z10add_vectorPiS_S_)
        .other          _Z10add_vectorPiS_S_,@"STO_CUDA_ENTRY STV_DEFAULT"
_Z10add_vectorPiS_S_:
.text._Z10add_vectorPiS_S_:
[----:B------:R-:W-:Y:S01]  /*0000*/  LDC R1, c[0x0][0x37c] ;  /* 0x0000df00ff017b82 */ /* 0x000fe20000000800 */
[----:B------:R-:W0:Y:S07]  /*0010*/  S2R R9, SR_TID.X ;  /* 0x0000000000097919 */ /* 0x000e2e0000002100 */
[----:B------:R-:W0:Y:S01]  /*0020*/  LDC.64 R2, c[0x0][0x380] ;  /* 0x0000e000ff027b82 */ /* 0x000e220000000a00 */
[----:B------:R-:W1:Y:S07]  /*0030*/  LDCU.64 UR4, c[0x0][0x358] ;  /* 0x00006b00ff0477ac */ /* 0x000e6e0008000a00 */
[----:B------:R-:W2:Y:S08]  /*0040*/  LDC.64 R4, c[0x0][0x388] ;  /* 0x0000e200ff047b82 */ /* 0x000eb00000000a00 */
[----:B------:R-:W3:Y:S01]  /*0050*/  LDC.64 R6, c[0x0][0x390] ;  /* 0x0000e400ff067b82 */ /* 0x000ee20000000a00 */
[----:B0-----:R-:W-:-:S04]  /*0060*/  IMAD.WIDE.U32 R2, R9, 0x4, R2 ;  /* 0x0000000409027825 */ /* 0x001fc800078e0002 */
[C---:B--2---:R-:W-:Y:S02]  /*0070*/  IMAD.WIDE.U32 R4, R9.reuse, 0x4, R4 ;  /* 0x0000000409047825 */ /* 0x044fe400078e0004 */
[----:B-1----:R-:W2:Y:S04]  /*0080*/  LDG.E R2, desc[UR4][R2.64] ;  /* 0x0000000402027981 */ /* 0x002ea8000c1e1900 */
[----:B------:R-:W2:Y:S01]  /*0090*/  LDG.E R5, desc[UR4][R4.64] ;  /* 0x0000000404057981 */ /* 0x000ea2000c1e1900 */
[----:B---3--:R-:W-:Y:S01]  /*00a0*/  IMAD.WIDE.U32 R6, R9, 0x4, R6 ;  /* 0x0000000409067825 */ /* 0x008fe200078e0006 */
[----:B--2---:R-:W-:-:S05]  /*00b0*/  IADD3 R9, PT, PT, R2, R5, RZ ;  /* 0x0000000502097210 */ /* 0x004fca0007ffe0ff */
[----:B------:R-:W-:Y:S01]  /*00c0*/  STG.E desc[UR4][R6.64], R9 ;  /* 0x0000000906007986 */ /* 0x000fe2000c101904 */
[----:B------:R-:W-:Y:S05]  /*00d0*/  EXIT ;  /* 0x000000000000794d */ /* 0x000fea0003800000 */
.L_x_0:
[----:B------:R-:W-:-:S00]  /*00e0*/  BRA `(.L_x_0) ;  /* 0xfffffffc00fc7947 */ /* 0x000fc0000383ffff */
[----:B------:R-:W-:-:S00]  /*00f0*/  NOP ;  /* 0x0000000000007918 */ /* 0x000fc00000000000 */
        /* <DEDUP_REMOVED lines=8> */
.L_x_1:


//--------------------- .nv.shared.reserved.0     --------------------------
	.section	.nv.shared.reserved.0,"aw",@nobits
	.weak		__nv_reservedSMEM_offset_0_alias
	.size		__nv_reservedSMEM_offset_0_alias, 0, 64
	.other		__nv_reservedSMEM_offset_0_alias,@"STO_CUDA_RESERVED_SHARED STV_DEFAULT"
__nv_reservedSMEM_offset_0_alias:
	.zero		0
	.zero		64


//--------------------- .nv.constant0._Z10add_vectorPiS_S_ --------------------------
	.section	.nv.constant0._Z10add_vectorPiS_S_,"a",@progbits
	.sectionflags	@""
	.align	4
.nv.constant0._Z10add_vectorPiS_S_:
	.zero		920


//--------------------- SYMBOLS --------------------------

	.type		.nv.reservedSmem.offset0,@object
	.size		.nv.reservedSmem.offset0,0x4
